//
// Generated by NVIDIA NVVM Compiler
//
// Compiler Build ID: CL-36424714
// Cuda compilation tools, release 13.0, V13.0.88
// Based on NVVM 20.0.0
//

.version 9.0
.target sm_100
.address_size 64

	// .globl	_Z7GPU_mulPfS_S_iii

.visible .entry _Z7GPU_mulPfS_S_iii(
	.param .u64 .ptr .align 1 _Z7GPU_mulPfS_S_iii_param_0,
	.param .u64 .ptr .align 1 _Z7GPU_mulPfS_S_iii_param_1,
	.param .u64 .ptr .align 1 _Z7GPU_mulPfS_S_iii_param_2,
	.param .u32 _Z7GPU_mulPfS_S_iii_param_3,
	.param .u32 _Z7GPU_mulPfS_S_iii_param_4,
	.param .u32 _Z7GPU_mulPfS_S_iii_param_5
)
{
	.reg .pred 	%p<13>;
	.reg .b32 	%r<41>;
	.reg .b32 	%f<68>;
	.reg .b64 	%rd<53>;

	ld.param.u64 	%rd7, [_Z7GPU_mulPfS_S_iii_param_0];
	ld.param.u64 	%rd8, [_Z7GPU_mulPfS_S_iii_param_1];
	ld.param.u64 	%rd6, [_Z7GPU_mulPfS_S_iii_param_2];
	ld.param.u32 	%r20, [_Z7GPU_mulPfS_S_iii_param_3];
	ld.param.u32 	%r18, [_Z7GPU_mulPfS_S_iii_param_4];
	ld.param.u32 	%r19, [_Z7GPU_mulPfS_S_iii_param_5];
	cvta.to.global.u64 	%rd1, %rd8;
	cvta.to.global.u64 	%rd2, %rd7;
	mov.u32 	%r21, %ntid.y;
	mov.u32 	%r22, %ctaid.y;
	mov.u32 	%r23, %tid.y;
	mad.lo.s32 	%r1, %r21, %r22, %r23;
	mov.u32 	%r24, %ntid.x;
	mov.u32 	%r25, %ctaid.x;
	mov.u32 	%r26, %tid.x;
	mad.lo.s32 	%r2, %r24, %r25, %r26;
	setp.ge.s32 	%p1, %r1, %r20;
	setp.ge.s32 	%p2, %r2, %r19;
	or.pred  	%p3, %p1, %p2;
	@%p3 bra 	$L__BB0_14;
	setp.lt.s32 	%p4, %r18, 1;
	mov.f32 	%f67, 0f00000000;
	@%p4 bra 	$L__BB0_13;
	mul.lo.s32 	%r3, %r18, %r1;
	and.b32  	%r4, %r18, 7;
	setp.lt.u32 	%p5, %r18, 8;
	mov.f32 	%f67, 0f00000000;
	mov.b32 	%r39, 0;
	@%p5 bra 	$L__BB0_5;
	and.b32  	%r39, %r18, 2147483640;
	neg.s32 	%r37, %r39;
	shl.b32 	%r7, %r19, 3;
	mul.wide.u32 	%rd9, %r3, 4;
	add.s64 	%rd10, %rd9, %rd2;
	add.s64 	%rd52, %rd10, 16;
	mov.f32 	%f67, 0f00000000;
	mul.wide.s32 	%rd13, %r19, 4;
	mov.u32 	%r36, %r2;
$L__BB0_4:
	.pragma "nounroll";
	ld.global.f32 	%f17, [%rd52+-16];
	mul.wide.s32 	%rd11, %r36, 4;
	add.s64 	%rd12, %rd1, %rd11;
	ld.global.f32 	%f18, [%rd12];
	fma.rn.f32 	%f19, %f17, %f18, %f67;
	ld.global.f32 	%f20, [%rd52+-12];
	add.s64 	%rd14, %rd12, %rd13;
	ld.global.f32 	%f21, [%rd14];
	fma.rn.f32 	%f22, %f20, %f21, %f19;
	ld.global.f32 	%f23, [%rd52+-8];
	add.s64 	%rd15, %rd14, %rd13;
	ld.global.f32 	%f24, [%rd15];
	fma.rn.f32 	%f25, %f23, %f24, %f22;
	ld.global.f32 	%f26, [%rd52+-4];
	add.s64 	%rd16, %rd15, %rd13;
	ld.global.f32 	%f27, [%rd16];
	fma.rn.f32 	%f28, %f26, %f27, %f25;
	ld.global.f32 	%f29, [%rd52];
	add.s64 	%rd17, %rd16, %rd13;
	ld.global.f32 	%f30, [%rd17];
	fma.rn.f32 	%f31, %f29, %f30, %f28;
	ld.global.f32 	%f32, [%rd52+4];
	add.s64 	%rd18, %rd17, %rd13;
	ld.global.f32 	%f33, [%rd18];
	fma.rn.f32 	%f34, %f32, %f33, %f31;
	ld.global.f32 	%f35, [%rd52+8];
	add.s64 	%rd19, %rd18, %rd13;
	ld.global.f32 	%f36, [%rd19];
	fma.rn.f32 	%f37, %f35, %f36, %f34;
	ld.global.f32 	%f38, [%rd52+12];
	add.s64 	%rd20, %rd19, %rd13;
	ld.global.f32 	%f39, [%rd20];
	fma.rn.f32 	%f67, %f38, %f39, %f37;
	add.s32 	%r37, %r37, 8;
	add.s32 	%r36, %r36, %r7;
	add.s64 	%rd52, %rd52, 32;
	setp.ne.s32 	%p6, %r37, 0;
	@%p6 bra 	$L__BB0_4;
$L__BB0_5:
	setp.eq.s32 	%p7, %r4, 0;
	@%p7 bra 	$L__BB0_13;
	and.b32  	%r13, %r18, 3;
	setp.lt.u32 	%p8, %r4, 4;
	@%p8 bra 	$L__BB0_8;
	add.s32 	%r28, %r39, %r3;
	mul.wide.u32 	%rd21, %r28, 4;
	add.s64 	%rd22, %rd2, %rd21;
	ld.global.f32 	%f41, [%rd22];
	mad.lo.s32 	%r29, %r39, %r19, %r2;
	mul.wide.s32 	%rd23, %r29, 4;
	add.s64 	%rd24, %rd1, %rd23;
	ld.global.f32 	%f42, [%rd24];
	fma.rn.f32 	%f43, %f41, %f42, %f67;
	cvt.u64.u32 	%rd25, %r3;
	cvt.u64.u32 	%rd26, %r39;
	add.s64 	%rd27, %rd26, %rd25;
	shl.b64 	%rd28, %rd27, 2;
	add.s64 	%rd29, %rd2, %rd28;
	ld.global.f32 	%f44, [%rd29+4];
	mul.wide.s32 	%rd30, %r19, 4;
	add.s64 	%rd31, %rd24, %rd30;
	ld.global.f32 	%f45, [%rd31];
	fma.rn.f32 	%f46, %f44, %f45, %f43;
	ld.global.f32 	%f47, [%rd29+8];
	add.s64 	%rd32, %rd31, %rd30;
	ld.global.f32 	%f48, [%rd32];
	fma.rn.f32 	%f49, %f47, %f48, %f46;
	ld.global.f32 	%f50, [%rd29+12];
	add.s64 	%rd33, %rd32, %rd30;
	ld.global.f32 	%f51, [%rd33];
	fma.rn.f32 	%f67, %f50, %f51, %f49;
	add.s32 	%r39, %r39, 4;
$L__BB0_8:
	setp.eq.s32 	%p9, %r13, 0;
	@%p9 bra 	$L__BB0_13;
	setp.eq.s32 	%p10, %r13, 1;
	@%p10 bra 	$L__BB0_11;
	add.s32 	%r30, %r39, %r3;
	mul.wide.u32 	%rd34, %r30, 4;
	add.s64 	%rd35, %rd2, %rd34;
	ld.global.f32 	%f53, [%rd35];
	mad.lo.s32 	%r31, %r39, %r19, %r2;
	mul.wide.s32 	%rd36, %r31, 4;
	add.s64 	%rd37, %rd1, %rd36;
	ld.global.f32 	%f54, [%rd37];
	fma.rn.f32 	%f55, %f53, %f54, %f67;
	cvt.u64.u32 	%rd38, %r3;
	cvt.u64.u32 	%rd39, %r39;
	add.s64 	%rd40, %rd39, %rd38;
	shl.b64 	%rd41, %rd40, 2;
	add.s64 	%rd42, %rd2, %rd41;
	ld.global.f32 	%f56, [%rd42+4];
	mul.wide.s32 	%rd43, %r19, 4;
	add.s64 	%rd44, %rd37, %rd43;
	ld.global.f32 	%f57, [%rd44];
	fma.rn.f32 	%f67, %f56, %f57, %f55;
	add.s32 	%r39, %r39, 2;
$L__BB0_11:
	and.b32  	%r32, %r18, 1;
	setp.eq.b32 	%p11, %r32, 1;
	not.pred 	%p12, %p11;
	@%p12 bra 	$L__BB0_13;
	add.s32 	%r33, %r39, %r3;
	mul.wide.u32 	%rd45, %r33, 4;
	add.s64 	%rd46, %rd2, %rd45;
	ld.global.f32 	%f58, [%rd46];
	mad.lo.s32 	%r34, %r39, %r19, %r2;
	mul.wide.s32 	%rd47, %r34, 4;
	add.s64 	%rd48, %rd1, %rd47;
	ld.global.f32 	%f59, [%rd48];
	fma.rn.f32 	%f67, %f58, %f59, %f67;
$L__BB0_13:
	mad.lo.s32 	%r35, %r19, %r1, %r2;
	cvta.to.global.u64 	%rd49, %rd6;
	mul.wide.s32 	%rd50, %r35, 4;
	add.s64 	%rd51, %rd49, %rd50;
	st.global.f32 	[%rd51], %f67;
$L__BB0_14:
	ret;

}


// ===== COMPILED SASS (sm_100) =====

	.target	sm_100

	.elftype	@"ET_EXEC"


//--------------------- .note.nv.tkinfo           --------------------------
	.section	.note.nv.tkinfo,"",@"SHT_NOTE"
	.sectionflags	@"SHF_NOTE_NV_TKINFO"
	.tkinfo
        /*0018*/ 	.word	0x00000002
        /*0030*/ 	.string	""
        /*0030*/ 	.string	"ptxas"
        /*0030*/ 	.string	"Cuda compilation tools, release 13.0, V13.0.88"
        /*0030*/ 	.string	"Build cuda_13.0.r13.0/compiler.36424714_0"
        /*0030*/ 	.string	"-arch sm_100 -m 64 "



//--------------------- .note.nv.cuinfo           --------------------------
	.section	.note.nv.cuinfo,"",@"SHT_NOTE"
	.sectionflags	@"SHF_NOTE_NV_CUINFO"
        /*0018*/ 	.short	0x0002
        /*001a*/ 	.short	0x0064
        /*001c*/ 	.short	0x0082
	.zero		2


//--------------------- .nv.info                  --------------------------
	.section	.nv.info,"",@"SHT_CUDA_INFO"
	.align	4


	//----- nvinfo : EIATTR_REGCOUNT
	.align		4
        /*0000*/ 	.byte	0x04, 0x2f
        /*0002*/ 	.short	(.L_1 - .L_0)
	.align		4
.L_0:
        /*0004*/ 	.word	index@(_Z7GPU_mulPfS_S_iii)
        /*0008*/ 	.word	0x00000020


	//----- nvinfo : EIATTR_FRAME_SIZE
	.align		4
.L_1:
        /*000c*/ 	.byte	0x04, 0x11
        /*000e*/ 	.short	(.L_3 - .L_2)
	.align		4
.L_2:
        /*0010*/ 	.word	index@(_Z7GPU_mulPfS_S_iii)
        /*0014*/ 	.word	0x00000000


	//----- nvinfo : EIATTR_MIN_STACK_SIZE
	.align		4
.L_3:
        /*0018*/ 	.byte	0x04, 0x12
        /*001a*/ 	.short	(.L_5 - .L_4)
	.align		4
.L_4:
        /*001c*/ 	.word	index@(_Z7GPU_mulPfS_S_iii)
        /*0020*/ 	.word	0x00000000
.L_5:


//--------------------- .nv.compat                --------------------------
	.section	.nv.compat,"",@"SHT_CUDA_COMPAT_INFO"
	.align	4
        /*0000*/ 	.byte	0x02, 0x09, 0x00, 0x00, 0x02, 0x02, 0x01, 0x00, 0x02, 0x05, 0x05, 0x00, 0x03, 0x07, 0x01, 0x01
        /*0010*/ 	.byte	0x02, 0x03, 0x00, 0x00, 0x02, 0x06, 0x01, 0x00, 0x04, 0x0b, 0x08, 0x00, 0x09, 0x00, 0x00, 0x00
        /*0020*/ 	.byte	0x00, 0x00, 0x00, 0x00


//--------------------- .nv.info._Z7GPU_mulPfS_S_iii --------------------------
	.section	.nv.info._Z7GPU_mulPfS_S_iii,"",@"SHT_CUDA_INFO"
	.sectionflags	@""
	.align	4


	//----- nvinfo : EIATTR_CUDA_API_VERSION
	.align		4
        /*0000*/ 	.byte	0x04, 0x37
        /*0002*/ 	.short	(.L_7 - .L_6)
.L_6:
        /*0004*/ 	.word	0x00000082


	//----- nvinfo : EIATTR_KPARAM_INFO
	.align		4
.L_7:
        /*0008*/ 	.byte	0x04, 0x17
        /*000a*/ 	.short	(.L_9 - .L_8)
.L_8:
        /*000c*/ 	.word	0x00000000
        /*0010*/ 	.short	0x0005
        /*0012*/ 	.short	0x0020
        /*0014*/ 	.byte	0x00, 0xf0, 0x11, 0x00


	//----- nvinfo : EIATTR_KPARAM_INFO
	.align		4
.L_9:
        /*0018*/ 	.byte	0x04, 0x17
        /*001a*/ 	.short	(.L_11 - .L_10)
.L_10:
        /*001c*/ 	.word	0x00000000
        /*0020*/ 	.short	0x0004
        /*0022*/ 	.short	0x001c
        /*0024*/ 	.byte	0x00, 0xf0, 0x11, 0x00


	//----- nvinfo : EIATTR_KPARAM_INFO
	.align		4
.L_11:
        /*0028*/ 	.byte	0x04, 0x17
        /*002a*/ 	.short	(.L_13 - .L_12)
.L_12:
        /*002c*/ 	.word	0x00000000
        /*0030*/ 	.short	0x0003
        /*0032*/ 	.short	0x0018
        /*0034*/ 	.byte	0x00, 0xf0, 0x11, 0x00


	//----- nvinfo : EIATTR_KPARAM_INFO
	.align		4
.L_13:
        /*0038*/ 	.byte	0x04, 0x17
        /*003a*/ 	.short	(.L_15 - .L_14)
.L_14:
        /*003c*/ 	.word	0x00000000
        /*0040*/ 	.short	0x0002
        /*0042*/ 	.short	0x0010
        /*0044*/ 	.byte	0x00, 0xf5, 0x21, 0x00


	//----- nvinfo : EIATTR_KPARAM_INFO
	.align		4
.L_15:
        /*0048*/ 	.byte	0x04, 0x17
        /*004a*/ 	.short	(.L_17 - .L_16)
.L_16:
        /*004c*/ 	.word	0x00000000
        /*0050*/ 	.short	0x0001
        /*0052*/ 	.short	0x0008
        /*0054*/ 	.byte	0x00, 0xf5, 0x21, 0x00


	//----- nvinfo : EIATTR_KPARAM_INFO
	.align		4
.L_17:
        /*0058*/ 	.byte	0x04, 0x17
        /*005a*/ 	.short	(.L_19 - .L_18)
.L_18:
        /*005c*/ 	.word	0x00000000
        /*0060*/ 	.short	0x0000
        /*0062*/ 	.short	0x0000
        /*0064*/ 	.byte	0x00, 0xf5, 0x21, 0x00


	//----- nvinfo : EIATTR_SPARSE_MMA_MASK
	.align		4
.L_19:
        /*0068*/ 	.byte	0x03, 0x50
        /*006a*/ 	.short	0x0000


	//----- nvinfo : EIATTR_MAXREG_COUNT
	.align		4
        /*006c*/ 	.byte	0x03, 0x1b
        /*006e*/ 	.short	0x00ff


	//----- nvinfo : EIATTR_MERCURY_ISA_VERSION
	.align		4
        /*0070*/ 	.byte	0x03, 0x5f
        /*0072*/ 	.short	0x0101


	//----- nvinfo : EIATTR_VRC_CTA_INIT_COUNT
	.align		4
        /*0074*/ 	.byte	0x02, 0x4a
	.zero		1
	.zero		1


	//----- nvinfo : EIATTR_EXIT_INSTR_OFFSETS
	.align		4
        /*0078*/ 	.byte	0x04, 0x1c
        /*007a*/ 	.short	(.L_21 - .L_20)


	//   ....[0]....
.L_20:
        /*007c*/ 	.word	0x000000d0


	//   ....[1]....
        /*0080*/ 	.word	0x000008f0


	//----- nvinfo : EIATTR_CBANK_PARAM_SIZE
	.align		4
.L_21:
        /*0084*/ 	.byte	0x03, 0x19
        /*0086*/ 	.short	0x0024


	//----- nvinfo : EIATTR_PARAM_CBANK
	.align		4
        /*0088*/ 	.byte	0x04, 0x0a
        /*008a*/ 	.short	(.L_23 - .L_22)
	.align		4
.L_22:
        /*008c*/ 	.word	index@(.nv.constant0._Z7GPU_mulPfS_S_iii)
        /*0090*/ 	.short	0x0380
        /*0092*/ 	.short	0x0024


	//----- nvinfo : EIATTR_SW_WAR
	.align		4
.L_23:
        /*0094*/ 	.byte	0x04, 0x36
        /*0096*/ 	.short	(.L_25 - .L_24)
.L_24:
        /*0098*/ 	.word	0x00000008
.L_25:


//--------------------- .nv.callgraph             --------------------------
	.section	.nv.callgraph,"",@"SHT_CUDA_CALLGRAPH"
	.align	4
	.sectionentsize	8
	.align		4
        /*0000*/ 	.word	0x00000000
	.align		4
        /*0004*/ 	.word	0xffffffff
	.align		4
        /*0008*/ 	.word	0x00000000
	.align		4
        /*000c*/ 	.word	0xfffffffe
	.align		4
        /*0010*/ 	.word	0x00000000
	.align		4
        /*0014*/ 	.word	0xfffffffd
	.align		4
        /*0018*/ 	.word	0x00000000
	.align		4
        /*001c*/ 	.word	0xfffffffc


//--------------------- .text._Z7GPU_mulPfS_S_iii --------------------------
	.section	.text._Z7GPU_mulPfS_S_iii,"ax",@progbits
	.align	128
        .global         _Z7GPU_mulPfS_S_iii
        .type           _Z7GPU_mulPfS_S_iii,@function
        .size           _Z7GPU_mulPfS_S_iii,(.L_x_5 - _Z7GPU_mulPfS_S_iii)
        .other          _Z7GPU_mulPfS_S_iii,@"STO_CUDA_ENTRY STV_DEFAULT"
_Z7GPU_mulPfS_S_iii:
.text._Z7GPU_mulPfS_S_iii:
[----:B------:R-:W-:Y:S01]  /*0000*/  LDC R1, c[0x0][0x37c] ;  /* 0x0000df00ff017b82 */ /* 0x000fe20000000800 */
[----:B------:R-:W0:Y:S01]  /*0010*/  S2R R0, SR_CTAID.X ;  /* 0x0000000000007919 */ /* 0x000e220000002500 */
[----:B------:R-:W1:Y:S06]  /*0020*/  LDCU UR4, c[0x0][0x364] ;  /* 0x00006c80ff0477ac */ /* 0x000e6c0008000800 */
[----:B------:R-:W2:Y:S01]  /*0030*/  LDC R17, c[0x0][0x3a0] ;  /* 0x0000e800ff117b82 */ /* 0x000ea20000000800 */
[----:B------:R-:W0:Y:S01]  /*0040*/  S2R R5, SR_TID.X ;  /* 0x0000000000057919 */ /* 0x000e220000002100 */
[----:B------:R-:W0:Y:S01]  /*0050*/  LDCU UR5, c[0x0][0x360] ;  /* 0x00006c00ff0577ac */ /* 0x000e220008000800 */
[----:B------:R-:W1:Y:S01]  /*0060*/  S2R R16, SR_CTAID.Y ;  /* 0x0000000000107919 */ /* 0x000e620000002600 */
[----:B------:R-:W3:Y:S01]  /*0070*/  LDCU UR6, c[0x0][0x398] ;  /* 0x00007300ff0677ac */ /* 0x000ee20008000800 */
[----:B------:R-:W1:Y:S01]  /*0080*/  S2R R3, SR_TID.Y ;  /* 0x0000000000037919 */ /* 0x000e620000002200 */
[----:B0-----:R-:W-:-:S05]  /*0090*/  IMAD R0, R0, UR5, R5 ;  /* 0x0000000500007c24 */ /* 0x001fca000f8e0205 */
[----:B--2---:R-:W-:Y:S01]  /*00a0*/  ISETP.GE.AND P0, PT, R0, R17, PT ;  /* 0x000000110000720c */ /* 0x004fe20003f06270 */
[----:B-1----:R-:W-:-:S05]  /*00b0*/  IMAD R16, R16, UR4, R3 ;  /* 0x0000000410107c24 */ /* 0x002fca000f8e0203 */
[----:B---3--:R-:W-:-:S13]  /*00c0*/  ISETP.GE.OR P0, PT, R16, UR6, P0 ;  /* 0x0000000610007c0c */ /* 0x008fda0008706670 */
[----:B------:R-:W-:Y:S05]  /*00d0*/  @P0 EXIT ;  /* 0x000000000000094d */ /* 0x000fea0003800000 */
[----:B------:R-:W0:Y:S01]  /*00e0*/  LDC R19, c[0x0][0x39c] ;  /* 0x0000e700ff137b82 */ /* 0x000e220000000800 */
[----:B------:R-:W1:Y:S01]  /*00f0*/  LDCU.64 UR4, c[0x0][0x358] ;  /* 0x00006b00ff0477ac */ /* 0x000e620008000a00 */
[----:B------:R-:W-:Y:S01]  /*0100*/  HFMA2 R24, -RZ, RZ, 0, 0 ;  /* 0x00000000ff187431 */ /* 0x000fe200000001ff */
[----:B0-----:R-:W-:-:S13]  /*0110*/  ISETP.GE.AND P0, PT, R19, 0x1, PT ;  /* 0x000000011300780c */ /* 0x001fda0003f06270 */
[----:B-1----:R-:W-:Y:S05]  /*0120*/  @!P0 BRA `(.L_x_0) ;  /* 0x0000000400e08947 */ /* 0x002fea0003800000 */
[C---:B------:R-:W-:Y:S01]  /*0130*/  ISETP.GE.U32.AND P1, PT, R19.reuse, 0x8, PT ;  /* 0x000000081300780c */ /* 0x040fe20003f26070 */
[----:B------:R-:W-:Y:S01]  /*0140*/  IMAD R20, R16, R19, RZ ;  /* 0x0000001310147224 */ /* 0x000fe200078e02ff */
[----:B------:R-:W-:Y:S02]  /*0150*/  LOP3.LUT R27, R19, 0x7, RZ, 0xc0, !PT ;  /* 0x00000007131b7812 */ /* 0x000fe400078ec0ff */
[----:B------:R-:W-:Y:S02]  /*0160*/  MOV R24, RZ ;  /* 0x000000ff00187202 */ /* 0x000fe40000000f00 */
[----:B------:R-:W-:Y:S02]  /*0170*/  ISETP.NE.AND P0, PT, R27, RZ, PT ;  /* 0x000000ff1b00720c */ /* 0x000fe40003f05270 */
[----:B------:R-:W-:-:S05]  /*0180*/  MOV R21, RZ ;  /* 0x000000ff00157202 */ /* 0x000fca0000000f00 */
[----:B------:R-:W-:Y:S06]  /*0190*/  @!P1 BRA `(.L_x_1) ;  /* 0x0000000000c49947 */ /* 0x000fec0003800000 */
[----:B------:R-:W0:Y:S01]  /*01a0*/  LDC.64 R2, c[0x0][0x380] ;  /* 0x0000e000ff027b82 */ /* 0x000e220000000a00 */
[----:B------:R-:W-:Y:S02]  /*01b0*/  LOP3.LUT R21, R19, 0x7ffffff8, RZ, 0xc0, !PT ;  /* 0x7ffffff813157812 */ /* 0x000fe400078ec0ff */
[----:B------:R-:W-:Y:S02]  /*01c0*/  MOV R24, RZ ;  /* 0x000000ff00187202 */ /* 0x000fe40000000f00 */
[----:B------:R-:W-:Y:S02]  /*01d0*/  MOV R18, R0 ;  /* 0x0000000000127202 */ /* 0x000fe40000000f00 */
[----:B------:R-:W-:Y:S01]  /*01e0*/  IADD3 R22, PT, PT, -R21, RZ, RZ ;  /* 0x000000ff15167210 */ /* 0x000fe20007ffe1ff */
[----:B0-----:R-:W-:-:S03]  /*01f0*/  IMAD.WIDE.U32 R2, R20, 0x4, R2 ;  /* 0x0000000414027825 */ /* 0x001fc600078e0002 */
[----:B------:R-:W-:-:S04]  /*0200*/  IADD3 R4, P1, PT, R2, 0x10, RZ ;  /* 0x0000001002047810 */ /* 0x000fc80007f3e0ff */
[----:B------:R-:W-:-:S09]  /*0210*/  IADD3.X R5, PT, PT, RZ, R3, RZ, P1, !PT ;  /* 0x00000003ff057210 */ /* 0x000fd20000ffe4ff */
.L_x_2:
[----:B------:R-:W0:Y:S01]  /*0220*/  LDC.64 R14, c[0x0][0x388] ;  /* 0x0000e200ff0e7b82 */ /* 0x000e220000000a00 */
[----:B------:R-:W-:Y:S02]  /*0230*/  MOV R2, R4 ;  /* 0x0000000400027202 */ /* 0x000fe40000000f00 */
[----:B------:R-:W-:-:S05]  /*0240*/  MOV R3, R5 ;  /* 0x0000000500037202 */ /* 0x000fca0000000f00 */
[----:B------:R-:W2:Y:S04]  /*0250*/  LDG.E R25, desc[UR4][R2.64+-0x10] ;  /* 0xfffff00402197981 */ /* 0x000ea8000c1e1900 */
[----:B------:R-:W3:Y:S04]  /*0260*/  LDG.E R23, desc[UR4][R2.64+-0xc] ;  /* 0xfffff40402177981 */ /* 0x000ee8000c1e1900 */
[----:B------:R-:W4:Y:S04]  /*0270*/  LDG.E R29, desc[UR4][R2.64+-0x8] ;  /* 0xfffff804021d7981 */ /* 0x000f28000c1e1900 */
[----:B------:R-:W5:Y:S01]  /*0280*/  LDG.E R28, desc[UR4][R2.64+-0x4] ;  /* 0xfffffc04021c7981 */ /* 0x000f62000c1e1900 */
[----:B0-----:R-:W-:-:S05]  /*0290*/  IMAD.WIDE R14, R18, 0x4, R14 ;  /* 0x00000004120e7825 */ /* 0x001fca00078e020e */
[----:B------:R0:W2:Y:S01]  /*02a0*/  LDG.E R26, desc[UR4][R14.64] ;  /* 0x000000040e1a7981 */ /* 0x0000a2000c1e1900 */
[----:B------:R-:W-:-:S04]  /*02b0*/  IMAD.WIDE R12, R17, 0x4, R14 ;  /* 0x00000004110c7825 */ /* 0x000fc800078e020e */
[C---:B------:R-:W-:Y:S02]  /*02c0*/  IMAD.WIDE R4, R17.reuse, 0x4, R12 ;  /* 0x0000000411047825 */ /* 0x040fe400078e020c */
[----:B------:R-:W3:Y:S02]  /*02d0*/  LDG.E R12, desc[UR4][R12.64] ;  /* 0x000000040c0c7981 */ /* 0x000ee4000c1e1900 */
[C---:B------:R-:W-:Y:S02]  /*02e0*/  IMAD.WIDE R8, R17.reuse, 0x4, R4 ;  /* 0x0000000411087825 */ /* 0x040fe400078e0204 */
[----:B------:R-:W4:Y:S02]  /*02f0*/  LDG.E R4, desc[UR4][R4.64] ;  /* 0x0000000404047981 */ /* 0x000f24000c1e1900 */
[C---:B------:R-:W-:Y:S02]  /*0300*/  IMAD.WIDE R6, R17.reuse, 0x4, R8 ;  /* 0x0000000411067825 */ /* 0x040fe400078e0208 */
[----:B------:R-:W5:Y:S02]  /*0310*/  LDG.E R8, desc[UR4][R8.64] ;  /* 0x0000000408087981 */ /* 0x000f64000c1e1900 */
[----:B------:R-:W-:-:S02]  /*0320*/  IMAD.WIDE R10, R17, 0x4, R6 ;  /* 0x00000004110a7825 */ /* 0x000fc400078e0206 */
[----:B------:R-:W5:Y:S04]  /*0330*/  LDG.E R5, desc[UR4][R2.64] ;  /* 0x0000000402057981 */ /* 0x000f68000c1e1900 */
[----:B------:R-:W5:Y:S01]  /*0340*/  LDG.E R6, desc[UR4][R6.64] ;  /* 0x0000000406067981 */ /* 0x000f62000c1e1900 */
[----:B0-----:R-:W-:-:S03]  /*0350*/  IMAD.WIDE R14, R17, 0x4, R10 ;  /* 0x00000004110e7825 */ /* 0x001fc600078e020a */
[----:B------:R-:W5:Y:S04]  /*0360*/  LDG.E R10, desc[UR4][R10.64] ;  /* 0x000000040a0a7981 */ /* 0x000f68000c1e1900 */
[----:B------:R-:W5:Y:S04]  /*0370*/  LDG.E R13, desc[UR4][R14.64] ;  /* 0x000000040e0d7981 */ /* 0x000f68000c1e1900 */
[----:B------:R-:W5:Y:S04]  /*0380*/  LDG.E R7, desc[UR4][R2.64+0x4] ;  /* 0x0000040402077981 */ /* 0x000f68000c1e1900 */
[----:B------:R-:W5:Y:S01]  /*0390*/  LDG.E R9, desc[UR4][R2.64+0xc] ;  /* 0x00000c0402097981 */ /* 0x000f62000c1e1900 */
[----:B--2---:R-:W-:Y:S01]  /*03a0*/  FFMA R26, R25, R26, R24 ;  /* 0x0000001a191a7223 */ /* 0x004fe20000000018 */
[----:B------:R-:W-:-:S02]  /*03b0*/  IMAD.WIDE R24, R17, 0x4, R14 ;  /* 0x0000000411187825 */ /* 0x000fc400078e020e */
[----:B------:R-:W2:Y:S04]  /*03c0*/  LDG.E R14, desc[UR4][R2.64+0x8] ;  /* 0x00000804020e7981 */ /* 0x000ea8000c1e1900 */
[----:B------:R-:W2:Y:S01]  /*03d0*/  LDG.E R24, desc[UR4][R24.64] ;  /* 0x0000000418187981 */ /* 0x000ea2000c1e1900 */
[----:B---3--:R-:W-:Y:S01]  /*03e0*/  FFMA R12, R23, R12, R26 ;  /* 0x0000000c170c7223 */ /* 0x008fe2000000001a */
[----:B------:R-:W-:-:S03]  /*03f0*/  IADD3 R22, PT, PT, R22, 0x8, RZ ;  /* 0x0000000816167810 */ /* 0x000fc60007ffe0ff */
[----:B----4-:R-:W-:Y:S01]  /*0400*/  FFMA R29, R29, R4, R12 ;  /* 0x000000041d1d7223 */ /* 0x010fe2000000000c */
[----:B------:R-:W-:-:S03]  /*0410*/  ISETP.NE.AND P1, PT, R22, RZ, PT ;  /* 0x000000ff1600720c */ /* 0x000fc60003f25270 */
[----:B-----5:R-:W-:Y:S01]  /*0420*/  FFMA R8, R28, R8, R29 ;  /* 0x000000081c087223 */ /* 0x020fe2000000001d */
[----:B------:R-:W-:-:S03]  /*0430*/  IADD3 R4, P2, PT, R2, 0x20, RZ ;  /* 0x0000002002047810 */ /* 0x000fc60007f5e0ff */
[----:B------:R-:W-:Y:S01]  /*0440*/  FFMA R6, R5, R6, R8 ;  /* 0x0000000605067223 */ /* 0x000fe20000000008 */
[----:B------:R-:W-:Y:S02]  /*0450*/  IADD3.X R5, PT, PT, RZ, R3, RZ, P2, !PT ;  /* 0x00000003ff057210 */ /* 0x000fe400017fe4ff */
[----:B------:R-:W-:Y:S01]  /*0460*/  LEA R18, R17, R18, 0x3 ;  /* 0x0000001211127211 */ /* 0x000fe200078e18ff */
[----:B------:R-:W-:-:S04]  /*0470*/  FFMA R7, R7, R10, R6 ;  /* 0x0000000a07077223 */ /* 0x000fc80000000006 */
[----:B--2---:R-:W-:-:S04]  /*0480*/  FFMA R14, R14, R13, R7 ;  /* 0x0000000d0e0e7223 */ /* 0x004fc80000000007 */
[----:B------:R-:W-:Y:S01]  /*0490*/  FFMA R24, R9, R24, R14 ;  /* 0x0000001809187223 */ /* 0x000fe2000000000e */
[----:B------:R-:W-:Y:S06]  /*04a0*/  @P1 BRA `(.L_x_2) ;  /* 0xfffffffc005c1947 */ /* 0x000fec000383ffff */
.L_x_1:
[----:B------:R-:W-:Y:S05]  /*04b0*/  @!P0 BRA `(.L_x_0) ;  /* 0x0000000000fc8947 */ /* 0x000fea0003800000 */
[----:B------:R-:W-:Y:S02]  /*04c0*/  ISETP.GE.U32.AND P1, PT, R27, 0x4, PT ;  /* 0x000000041b00780c */ /* 0x000fe40003f26070 */
[----:B------:R-:W-:-:S04]  /*04d0*/  LOP3.LUT R14, R19, 0x3, RZ, 0xc0, !PT ;  /* 0x00000003130e7812 */ /* 0x000fc800078ec0ff */
[----:B------:R-:W-:-:S07]  /*04e0*/  ISETP.NE.AND P0, PT, R14, RZ, PT ;  /* 0x000000ff0e00720c */ /* 0x000fce0003f05270 */
[----:B------:R-:W-:Y:S06]  /*04f0*/  @!P1 BRA `(.L_x_3) ;  /* 0x00000000006c9947 */ /* 0x000fec0003800000 */
[----:B------:R-:W0:Y:S01]  /*0500*/  LDC.64 R4, c[0x0][0x388] ;  /* 0x0000e200ff047b82 */ /* 0x000e220000000a00 */
[----:B------:R-:W1:Y:S01]  /*0510*/  LDCU.64 UR6, c[0x0][0x380] ;  /* 0x00007000ff0677ac */ /* 0x000e620008000a00 */
[----:B------:R-:W-:Y:S01]  /*0520*/  IMAD R7, R21, R17, R0 ;  /* 0x0000001115077224 */ /* 0x000fe200078e0200 */
[CC--:B------:R-:W-:Y:S02]  /*0530*/  IADD3 R3, PT, PT, R20.reuse, R21.reuse, RZ ;  /* 0x0000001514037210 */ /* 0x0c0fe40007ffe0ff */
[----:B------:R-:W-:-:S03]  /*0540*/  IADD3 R8, P1, PT, R20, R21, RZ ;  /* 0x0000001514087210 */ /* 0x000fc60007f3e0ff */
[----:B------:R-:W2:Y:S01]  /*0550*/  LDC.64 R12, c[0x0][0x380] ;  /* 0x0000e000ff0c7b82 */ /* 0x000ea20000000a00 */
[----:B0-----:R-:W-:-:S04]  /*0560*/  IMAD.WIDE R4, R7, 0x4, R4 ;  /* 0x0000000407047825 */ /* 0x001fc800078e0204 */
[----:B------:R-:W-:Y:S02]  /*0570*/  IMAD.WIDE R6, R17, 0x4, R4 ;  /* 0x0000000411067825 */ /* 0x000fe400078e0204 */
[----:B------:R-:W3:Y:S02]  /*0580*/  LDG.E R4, desc[UR4][R4.64] ;  /* 0x0000000404047981 */ /* 0x000ee4000c1e1900 */
[----:B--2---:R-:W-:Y:S01]  /*0590*/  IMAD.WIDE.U32 R12, R3, 0x4, R12 ;  /* 0x00000004030c7825 */ /* 0x004fe200078e000c */
[----:B------:R-:W-:Y:S02]  /*05a0*/  IADD3.X R3, PT, PT, RZ, RZ, RZ, P1, !PT ;  /* 0x000000ffff037210 */ /* 0x000fe40000ffe4ff */
[----:B-1----:R-:W-:-:S03]  /*05b0*/  LEA R2, P1, R8, UR6, 0x2 ;  /* 0x0000000608027c11 */ /* 0x002fc6000f8210ff */
[----:B------:R-:W3:Y:S01]  /*05c0*/  LDG.E R13, desc[UR4][R12.64] ;  /* 0x000000040c0d7981 */ /* 0x000ee2000c1e1900 */
[----:B------:R-:W-:Y:S01]  /*05d0*/  LEA.HI.X R3, R8, UR7, R3, 0x2, P1 ;  /* 0x0000000708037c11 */ /* 0x000fe200088f1403 */
[C---:B------:R-:W-:Y:S02]  /*05e0*/  IMAD.WIDE R8, R17.reuse, 0x4, R6 ;  /* 0x0000000411087825 */ /* 0x040fe400078e0206 */
[----:B------:R-:W2:Y:S04]  /*05f0*/  LDG.E R6, desc[UR4][R6.64] ;  /* 0x0000000406067981 */ /* 0x000ea8000c1e1900 */
[----:B------:R-:W2:Y:S01]  /*0600*/  LDG.E R15, desc[UR4][R2.64+0x4] ;  /* 0x00000404020f7981 */ /* 0x000ea2000c1e1900 */
[----:B------:R-:W-:-:S03]  /*0610*/  IMAD.WIDE R10, R17, 0x4, R8 ;  /* 0x00000004110a7825 */ /* 0x000fc600078e0208 */
[----:B------:R-:W4:Y:S04]  /*0620*/  LDG.E R22, desc[UR4][R8.64] ;  /* 0x0000000408167981 */ /* 0x000f28000c1e1900 */
[----:B------:R-:W4:Y:S04]  /*0630*/  LDG.E R18, desc[UR4][R2.64+0x8] ;  /* 0x0000080402127981 */ /* 0x000f28000c1e1900 */
[----:B------:R-:W5:Y:S04]  /*0640*/  LDG.E R26, desc[UR4][R2.64+0xc] ;  /* 0x00000c04021a7981 */ /* 0x000f68000c1e1900 */
[----:B------:R-:W5:Y:S01]  /*0650*/  LDG.E R10, desc[UR4][R10.64] ;  /* 0x000000040a0a7981 */ /* 0x000f62000c1e1900 */
[----:B------:R-:W-:Y:S01]  /*0660*/  IADD3 R21, PT, PT, R21, 0x4, RZ ;  /* 0x0000000415157810 */ /* 0x000fe20007ffe0ff */
[----:B---3--:R-:W-:-:S04]  /*0670*/  FFMA R24, R13, R4, R24 ;  /* 0x000000040d187223 */ /* 0x008fc80000000018 */
[----:B--2---:R-:W-:-:S04]  /*0680*/  FFMA R15, R15, R6, R24 ;  /* 0x000000060f0f7223 */ /* 0x004fc80000000018 */
[----:B----4-:R-:W-:-:S04]  /*0690*/  FFMA R15, R18, R22, R15 ;  /* 0x00000016120f7223 */ /* 0x010fc8000000000f */
[----:B-----5:R-:W-:-:S07]  /*06a0*/  FFMA R24, R26, R10, R15 ;  /* 0x0000000a1a187223 */ /* 0x020fce000000000f */
.L_x_3:
[----:B------:R-:W-:Y:S05]  /*06b0*/  @!P0 BRA `(.L_x_0) ;  /* 0x00000000007c8947 */ /* 0x000fea0003800000 */
[----:B------:R-:W-:Y:S01]  /*06c0*/  ISETP.NE.AND P1, PT, R14, 0x1, PT ;  /* 0x000000010e00780c */ /* 0x000fe20003f25270 */
[----:B------:R-:W0:Y:S01]  /*06d0*/  LDC.64 R10, c[0x0][0x380] ;  /* 0x0000e000ff0a7b82 */ /* 0x000e220000000a00 */
[----:B------:R-:W-:-:S04]  /*06e0*/  LOP3.LUT R19, R19, 0x1, RZ, 0xc0, !PT ;  /* 0x0000000113137812 */ /* 0x000fc800078ec0ff */
[----:B------:R-:W-:-:S03]  /*06f0*/  ISETP.NE.U32.AND P0, PT, R19, 0x1, PT ;  /* 0x000000011300780c */ /* 0x000fc60003f05070 */
[----:B------:R-:W1:Y:S04]  /*0700*/  LDC.64 R8, c[0x0][0x388] ;  /* 0x0000e200ff087b82 */ /* 0x000e680000000a00 */
[CC--:B------:R-:W-:Y:S02]  /*0710*/  @P1 IADD3 R13, PT, PT, R20.reuse, R21.reuse, RZ ;  /* 0x00000015140d1210 */ /* 0x0c0fe40007ffe0ff */
[----:B------:R-:W-:Y:S02]  /*0720*/  @P1 IADD3 R12, P2, PT, R20, R21, RZ ;  /* 0x00000015140c1210 */ /* 0x000fe40007f5e0ff */
[----:B------:R-:W2:Y:S02]  /*0730*/  @P1 LDC.64 R2, c[0x0][0x380] ;  /* 0x0000e000ff021b82 */ /* 0x000ea40000000a00 */
[----:B------:R-:W-:-:S06]  /*0740*/  @P1 IADD3.X R14, PT, PT, RZ, RZ, RZ, P2, !PT ;  /* 0x000000ffff0e1210 */ /* 0x000fcc00017fe4ff */
[----:B------:R-:W3:Y:S01]  /*0750*/  LDC.64 R4, c[0x0][0x380] ;  /* 0x0000e000ff047b82 */ /* 0x000ee20000000a00 */
[----:B0-----:R-:W-:-:S04]  /*0760*/  @P1 IMAD.WIDE.U32 R10, R13, 0x4, R10 ;  /* 0x000000040d0a1825 */ /* 0x001fc800078e000a */
[C---:B------:R-:W-:Y:S01]  /*0770*/  @P1 IMAD R13, R21.reuse, R17, R0 ;  /* 0x00000011150d1224 */ /* 0x040fe200078e0200 */
[----:B------:R-:W-:Y:S01]  /*0780*/  @P1 IADD3 R21, PT, PT, R21, 0x2, RZ ;  /* 0x0000000215151810 */ /* 0x000fe20007ffe0ff */
[----:B------:R-:W4:Y:S01]  /*0790*/  @P1 LDG.E R11, desc[UR4][R10.64] ;  /* 0x000000040a0b1981 */ /* 0x000f22000c1e1900 */
[----:B------:R-:W0:Y:S01]  /*07a0*/  LDC.64 R6, c[0x0][0x388] ;  /* 0x0000e200ff067b82 */ /* 0x000e220000000a00 */
[----:B-1----:R-:W-:Y:S01]  /*07b0*/  @P1 IMAD.WIDE R8, R13, 0x4, R8 ;  /* 0x000000040d081825 */ /* 0x002fe200078e0208 */
[----:B------:R-:W-:Y:S02]  /*07c0*/  @!P0 IADD3 R15, PT, PT, R20, R21, RZ ;  /* 0x00000015140f8210 */ /* 0x000fe40007ffe0ff */
[----:B--2---:R-:W-:Y:S01]  /*07d0*/  @P1 LEA R2, P2, R12, R2, 0x2 ;  /* 0x000000020c021211 */ /* 0x004fe200078410ff */
[----:B------:R-:W-:-:S03]  /*07e0*/  @!P0 IMAD R21, R21, R17, R0 ;  /* 0x0000001115158224 */ /* 0x000fc600078e0200 */
[----:B------:R-:W-:Y:S01]  /*07f0*/  @P1 LEA.HI.X R3, R12, R3, R14, 0x2, P2 ;  /* 0x000000030c031211 */ /* 0x000fe200010f140e */
[----:B------:R-:W-:Y:S01]  /*0800*/  @P1 IMAD.WIDE R12, R17, 0x4, R8 ;  /* 0x00000004110c1825 */ /* 0x000fe200078e0208 */
[----:B------:R-:W4:Y:S03]  /*0810*/  @P1 LDG.E R14, desc[UR4][R8.64] ;  /* 0x00000004080e1981 */ /* 0x000f26000c1e1900 */
[----:B---3--:R-:W-:Y:S01]  /*0820*/  @!P0 IMAD.WIDE.U32 R4, R15, 0x4, R4 ;  /* 0x000000040f048825 */ /* 0x008fe200078e0004 */
[----:B------:R-:W2:Y:S04]  /*0830*/  @P1 LDG.E R2, desc[UR4][R2.64+0x4] ;  /* 0x0000040402021981 */ /* 0x000ea8000c1e1900 */
[----:B------:R-:W2:Y:S01]  /*0840*/  @P1 LDG.E R12, desc[UR4][R12.64] ;  /* 0x000000040c0c1981 */ /* 0x000ea2000c1e1900 */
[----:B0-----:R-:W-:-:S03]  /*0850*/  @!P0 IMAD.WIDE R6, R21, 0x4, R6 ;  /* 0x0000000415068825 */ /* 0x001fc600078e0206 */
[----:B------:R-:W3:Y:S04]  /*0860*/  @!P0 LDG.E R5, desc[UR4][R4.64] ;  /* 0x0000000404058981 */ /* 0x000ee8000c1e1900 */
[----:B------:R-:W3:Y:S01]  /*0870*/  @!P0 LDG.E R6, desc[UR4][R6.64] ;  /* 0x0000000406068981 */ /* 0x000ee2000c1e1900 */
[----:B----4-:R-:W-:-:S04]  /*0880*/  @P1 FFMA R11, R11, R14, R24 ;  /* 0x0000000e0b0b1223 */ /* 0x010fc80000000018 */
[----:B--2---:R-:W-:-:S04]  /*0890*/  @P1 FFMA R24, R2, R12, R11 ;  /* 0x0000000c02181223 */ /* 0x004fc8000000000b */
[----:B---3--:R-:W-:-:S07]  /*08a0*/  @!P0 FFMA R24, R5, R6, R24 ;  /* 0x0000000605188223 */ /* 0x008fce0000000018 */
.L_x_0:
[----:B------:R-:W0:Y:S01]  /*08b0*/  LDC.64 R2, c[0x0][0x390] ;  /* 0x0000e400ff027b82 */ /* 0x000e220000000a00 */
[----:B------:R-:W-:-:S04]  /*08c0*/  IMAD R17, R16, R17, R0 ;  /* 0x0000001110117224 */ /* 0x000fc800078e0200 */
[----:B0-----:R-:W-:-:S05]  /*08d0*/  IMAD.WIDE R2, R17, 0x4, R2 ;  /* 0x0000000411027825 */ /* 0x001fca00078e0202 */
[----:B------:R-:W-:Y:S01]  /*08e0*/  STG.E desc[UR4][R2.64], R24 ;  /* 0x0000001802007986 */ /* 0x000fe2000c101904 */
[----:B------:R-:W-:Y:S05]  /*08f0*/  EXIT ;  /* 0x000000000000794d */ /* 0x000fea0003800000 */
.L_x_4:
[----:B------:R-:W-:-:S00]  /*0900*/  BRA `(.L_x_4) ;  /* 0xfffffffc00fc7947 */ /* 0x000fc0000383ffff */
[----:B------:R-:W-:-:S00]  /*0910*/  NOP ;  /* 0x0000000000007918 */ /* 0x000fc00000000000 */
        /* <DEDUP_REMOVED lines=14> */
.L_x_5:


//--------------------- .nv.shared.reserved.0     --------------------------
	.section	.nv.shared.reserved.0,"aw",@nobits
	.weak		__nv_reservedSMEM_offset_0_alias
	.size		__nv_reservedSMEM_offset_0_alias, 0, 64
	.other		__nv_reservedSMEM_offset_0_alias,@"STO_CUDA_RESERVED_SHARED STV_DEFAULT"
__nv_reservedSMEM_offset_0_alias:
	.zero		0
	.zero		64


//--------------------- .nv.constant0._Z7GPU_mulPfS_S_iii --------------------------
	.section	.nv.constant0._Z7GPU_mulPfS_S_iii,"a",@progbits
	.sectionflags	@""
	.align	4
.nv.constant0._Z7GPU_mulPfS_S_iii:
	.zero		932


//--------------------- SYMBOLS --------------------------

	.type		.nv.reservedSmem.offset0,@object
	.size		.nv.reservedSmem.offset0,0x4
